	.headerflags	@"EF_CUDA_TEXMODE_UNIFIED EF_CUDA_64BIT_ADDRESS EF_CUDA_ACCELERATORS EF_CUDA_SM90 EF_CUDA_VIRTUAL_SM(EF_CUDA_SM90)"
	.elftype	@"ET_EXEC"


//--------------------- .nv.info                  --------------------------
	.section	.nv.info,"",@"SHT_CUDA_INFO"
	.align	4


	//----- nvinfo : EIATTR_REGCOUNT
	.align		4
        /*0000*/ 	.byte	0x04, 0x2f
        /*0002*/ 	.short	(.L_1 - .L_0)
	.align		4
.L_0:
        /*0004*/ 	.word	index@(triton_poi_fused_add_convolution_relu_15)
        /*0008*/ 	.word	0x0000000e


	//----- nvinfo : EIATTR_MIN_STACK_SIZE
	.align		4
.L_1:
        /*000c*/ 	.byte	0x04, 0x12
        /*000e*/ 	.short	(.L_3 - .L_2)
	.align		4
.L_2:
        /*0010*/ 	.word	index@(triton_poi_fused_add_convolution_relu_15)
        /*0014*/ 	.word	0x00000000


	//----- nvinfo : EIATTR_FRAME_SIZE
	.align		4
.L_3:
        /*0018*/ 	.byte	0x04, 0x11
        /*001a*/ 	.short	(.L_5 - .L_4)
	.align		4
.L_4:
        /*001c*/ 	.word	index@(triton_poi_fused_add_convolution_relu_15)
        /*0020*/ 	.word	0x00000000


	//----- nvinfo : EIATTR_MIN_STACK_SIZE
	.align		4
.L_5:
        /*0024*/ 	.byte	0x04, 0x12
        /*0026*/ 	.short	(.L_7 - .L_6)
	.align		4
.L_6:
        /*0028*/ 	.word	index@(triton_poi_fused_add_convolution_relu_15)
        /*002c*/ 	.word	0x00000000
.L_7:


//--------------------- .nv.info.triton_poi_fused_add_convolution_relu_15 --------------------------
	.section	.nv.info.triton_poi_fused_add_convolution_relu_15,"",@"SHT_CUDA_INFO"
	.sectionflags	@""
	.align	4


	//----- nvinfo : EIATTR_CUDA_API_VERSION
	.align		4
        /*0000*/ 	.byte	0x04, 0x37
        /*0002*/ 	.short	(.L_9 - .L_8)
.L_8:
        /*0004*/ 	.word	0x0000007c


	//----- nvinfo : EIATTR_KPARAM_INFO
	.align		4
.L_9:
        /*0008*/ 	.byte	0x04, 0x17
        /*000a*/ 	.short	(.L_11 - .L_10)
.L_10:
        /*000c*/ 	.word	0x00000000
        /*0010*/ 	.short	0x0003
        /*0012*/ 	.short	0x0018
        /*0014*/ 	.byte	0x00, 0xf0, 0x11, 0x00


	//----- nvinfo : EIATTR_KPARAM_INFO
	.align		4
.L_11:
        /*0018*/ 	.byte	0x04, 0x17
        /*001a*/ 	.short	(.L_13 - .L_12)
.L_12:
        /*001c*/ 	.word	0x00000000
        /*0020*/ 	.short	0x0002
        /*0022*/ 	.short	0x0010
        /*0024*/ 	.byte	0x00, 0xf4, 0x21, 0x00


	//----- nvinfo : EIATTR_KPARAM_INFO
	.align		4
.L_13:
        /*0028*/ 	.byte	0x04, 0x17
        /*002a*/ 	.short	(.L_15 - .L_14)
.L_14:
        /*002c*/ 	.word	0x00000000
        /*0030*/ 	.short	0x0001
        /*0032*/ 	.short	0x0008
        /*0034*/ 	.byte	0x00, 0xf4, 0x21, 0x00


	//----- nvinfo : EIATTR_KPARAM_INFO
	.align		4
.L_15:
        /*0038*/ 	.byte	0x04, 0x17
        /*003a*/ 	.short	(.L_17 - .L_16)
.L_16:
        /*003c*/ 	.word	0x00000000
        /*0040*/ 	.short	0x0000
        /*0042*/ 	.short	0x0000
        /*0044*/ 	.byte	0x00, 0xf4, 0x21, 0x00


	//----- nvinfo : EIATTR_SPARSE_MMA_MASK
	.align		4
.L_17:
        /*0048*/ 	.byte	0x03, 0x50
        /*004a*/ 	.short	0x0000


	//----- nvinfo : EIATTR_MAXREG_COUNT
	.align		4
        /*004c*/ 	.byte	0x03, 0x1b
        /*004e*/ 	.short	0x00ff


	//----- nvinfo : EIATTR_EXIT_INSTR_OFFSETS
	.align		4
        /*0050*/ 	.byte	0x04, 0x1c
        /*0052*/ 	.short	(.L_19 - .L_18)


	//   ....[0]....
.L_18:
        /*0054*/ 	.word	0x00000260


	//----- nvinfo : EIATTR_REQNTID
	.align		4
.L_19:
        /*0058*/ 	.byte	0x04, 0x10
        /*005a*/ 	.short	(.L_21 - .L_20)
.L_20:
        /*005c*/ 	.word	0x00000100
        /*0060*/ 	.word	0x00000001
        /*0064*/ 	.word	0x00000001


	//----- nvinfo : EIATTR_CBANK_PARAM_SIZE
	.align		4
.L_21:
        /*0068*/ 	.byte	0x03, 0x19
        /*006a*/ 	.short	0x001c


	//----- nvinfo : EIATTR_PARAM_CBANK
	.align		4
        /*006c*/ 	.byte	0x04, 0x0a
        /*006e*/ 	.short	(.L_23 - .L_22)
	.align		4
.L_22:
        /*0070*/ 	.word	index@(.nv.constant0.triton_poi_fused_add_convolution_relu_15)
        /*0074*/ 	.short	0x0210
        /*0076*/ 	.short	0x001c


	//----- nvinfo : EIATTR_SW_WAR
	.align		4
.L_23:
        /*0078*/ 	.byte	0x04, 0x36
        /*007a*/ 	.short	(.L_25 - .L_24)
.L_24:
        /*007c*/ 	.word	0x00000008
.L_25:


//--------------------- .nv.callgraph             --------------------------
	.section	.nv.callgraph,"",@"SHT_CUDA_CALLGRAPH"
	.align	4
	.sectionentsize	8
	.align		4
        /*0000*/ 	.word	0x00000000
	.align		4
        /*0004*/ 	.word	0xffffffff
	.align		4
        /*0008*/ 	.word	0x00000000
	.align		4
        /*000c*/ 	.word	0xfffffffe
	.align		4
        /*0010*/ 	.word	0x00000000
	.align		4
        /*0014*/ 	.word	0xfffffffd
	.align		4
        /*0018*/ 	.word	0x00000000
	.align		4
        /*001c*/ 	.word	0xfffffffc


//--------------------- .text.triton_poi_fused_add_convolution_relu_15 --------------------------
	.section	.text.triton_poi_fused_add_convolution_relu_15,"ax",@progbits
	.align	128
        .global         triton_poi_fused_add_convolution_relu_15
        .type           triton_poi_fused_add_convolution_relu_15,@function
        .size           triton_poi_fused_add_convolution_relu_15,(.L_x_1 - triton_poi_fused_add_convolution_relu_15)
        .other          triton_poi_fused_add_convolution_relu_15,@"STO_CUDA_ENTRY STV_DEFAULT"
triton_poi_fused_add_convolution_relu_15:
.text.triton_poi_fused_add_convolution_relu_15:
[----:B------:R-:W-:Y:S01]  /*0000*/  LDC R1, c[0x0][0x28] ;  /* 0x00000a00ff017b82 */ /* 0x000fe20000000800 */
[----:B------:R-:W1:Y:S07]  /*0010*/  S2R R0, SR_TID.X ;  /* 0x0000000000007919 */ /* 0x000e6e0000002100 */
[----:B------:R-:W2:Y:S01]  /*0020*/  LDC.64 R4, c[0x0][0x218] ;  /* 0x00008600ff047b82 */ /* 0x000ea20000000a00 */
[----:B------:R-:W-:Y:S01]  /*0030*/  ULDC.64 UR4, c[0x0][0x208] ;  /* 0x0000820000047ab9 */ /* 0x000fe20000000a00 */
[----:B------:R-:W3:Y:S06]  /*0040*/  S2R R9, SR_CTAID.X ;  /* 0x0000000000097919 */ /* 0x000eec0000002500 */
[----:B------:R-:W4:Y:S01]  /*0050*/  LDC.64 R6, c[0x0][0x220] ;  /* 0x00008800ff067b82 */ /* 0x000f220000000a00 */
[----:B-1----:R-:W-:Y:S01]  /*0060*/  IMAD.SHL.U32 R0, R0, 0x2, RZ ;  /* 0x0000000200007824 */ /* 0x002fe200078e00ff */
[----:B---3--:R-:W-:-:S04]  /*0070*/  SHF.R.S32.HI R2, RZ, 0x16, R9 ;  /* 0x00000016ff027819 */ /* 0x008fc80000011409 */
[----:B------:R-:W-:Y:S02]  /*0080*/  LOP3.LUT R0, R0, 0x1fe, RZ, 0xc0, !PT ;  /* 0x000001fe00007812 */ /* 0x000fe400078ec0ff */
[----:B------:R-:W-:-:S03]  /*0090*/  SGXT R2, R2, 0x1 ;  /* 0x000000010202781a */ /* 0x000fc60000000200 */
[----:B------:R-:W-:-:S04]  /*00a0*/  IMAD R9, R9, 0x200, R0 ;  /* 0x0000020009097824 */ /* 0x000fc800078e0200 */
[----:B--2---:R-:W-:Y:S01]  /*00b0*/  IMAD.WIDE R4, R9, 0x4, R4 ;  /* 0x0000000409047825 */ /* 0x004fe200078e0204 */
[----:B------:R-:W-:-:S04]  /*00c0*/  LEA.HI R2, R2, R9, RZ, 0x10 ;  /* 0x0000000902027211 */ /* 0x000fc800078f80ff */
[C---:B------:R-:W-:Y:S01]  /*00d0*/  PRMT R3, R2.reuse, 0xbb32, RZ ;  /* 0x0000bb3202037816 */ /* 0x040fe200000000ff */
[----:B------:R-:W2:Y:S01]  /*00e0*/  LDG.E.64 R4, desc[UR4][R4.64] ;  /* 0x0000000404047981 */ /* 0x000ea2000c1e1b00 */
[----:B------:R-:W-:Y:S02]  /*00f0*/  PRMT R0, R2, 0x7632, R0 ;  /* 0x0000763202007816 */ /* 0x000fe40000000000 */
[----:B------:R-:W-:-:S04]  /*0100*/  SHF.R.S32.HI R3, RZ, 0xf, R3 ;  /* 0x0000000fff037819 */ /* 0x000fc80000011403 */
[----:B------:R-:W-:-:S04]  /*0110*/  LOP3.LUT R3, R3, 0xffff, RZ, 0xc0, !PT ;  /* 0x0000ffff03037812 */ /* 0x000fc800078ec0ff */
[----:B------:R-:W-:-:S04]  /*0120*/  LEA.HI R2, R3, R0, RZ, 0x18 ;  /* 0x0000000003027211 */ /* 0x000fc800078fc0ff */
[----:B------:R-:W-:Y:S02]  /*0130*/  LOP3.LUT R8, R2, 0xff00, RZ, 0xc0, !PT ;  /* 0x0000ff0002087812 */ /* 0x000fe400078ec0ff */
[----:B------:R-:W1:Y:S03]  /*0140*/  LDC.64 R2, c[0x0][0x210] ;  /* 0x00008400ff027b82 */ /* 0x000e660000000a00 */
[----:B------:R-:W-:-:S05]  /*0150*/  IMAD.MOV R8, RZ, RZ, -R8 ;  /* 0x000000ffff087224 */ /* 0x000fca00078e0a08 */
[----:B------:R-:W-:-:S05]  /*0160*/  PRMT R11, R8, 0x7710, RZ ;  /* 0x00007710080b7816 */ /* 0x000fca00000000ff */
[----:B------:R-:W-:-:S05]  /*0170*/  IMAD.IADD R0, R0, 0x1, R11 ;  /* 0x0000000100007824 */ /* 0x000fca00078e020b */
[----:B------:R-:W-:-:S05]  /*0180*/  PRMT R11, R0, 0x9910, RZ ;  /* 0x00009910000b7816 */ /* 0x000fca00000000ff */
[----:B----4-:R-:W-:-:S04]  /*0190*/  IMAD.WIDE R6, R11, 0x4, R6 ;  /* 0x000000040b067825 */ /* 0x010fc800078e0206 */
[----:B-1----:R-:W-:Y:S02]  /*01a0*/  IMAD.WIDE R2, R9, 0x4, R2 ;  /* 0x0000000409027825 */ /* 0x002fe400078e0202 */
[----:B------:R-:W2:Y:S04]  /*01b0*/  LDG.E.EL R6, desc[UR4][R6.64] ;  /* 0x0000000406067981 */ /* 0x000ea8000c2e1900 */
[----:B------:R-:W3:Y:S01]  /*01c0*/  LDG.E.64 R8, desc[UR4][R2.64] ;  /* 0x0000000402087981 */ /* 0x000ee2000c1e1b00 */
[--C-:B--2---:R-:W-:Y:S01]  /*01d0*/  FADD R0, R5, R6.reuse ;  /* 0x0000000605007221 */ /* 0x104fe20000000000 */
[----:B------:R-:W-:-:S04]  /*01e0*/  FADD R11, R4, R6 ;  /* 0x00000006040b7221 */ /* 0x000fc80000000000 */
[----:B---3--:R-:W-:Y:S01]  /*01f0*/  FSETP.GEU.AND P1, PT, R0, -R9, PT ;  /* 0x800000090000720b */ /* 0x008fe20003f2e000 */
[----:B------:R-:W-:Y:S01]  /*0200*/  FADD R9, R9, R0 ;  /* 0x0000000009097221 */ /* 0x000fe20000000000 */
[----:B------:R-:W-:Y:S01]  /*0210*/  FADD R0, R8, R11 ;  /* 0x0000000b08007221 */ /* 0x000fe20000000000 */
[----:B------:R-:W-:-:S03]  /*0220*/  FSETP.GEU.AND P0, PT, R11, -R8, PT ;  /* 0x800000080b00720b */ /* 0x000fc60003f0e000 */
[----:B------:R-:W-:Y:S02]  /*0230*/  FSEL R9, R9, RZ, P1 ;  /* 0x000000ff09097208 */ /* 0x000fe40000800000 */
[----:B------:R-:W-:-:S05]  /*0240*/  FSEL R8, R0, RZ, P0 ;  /* 0x000000ff00087208 */ /* 0x000fca0000000000 */
[----:B------:R-:W-:Y:S01]  /*0250*/  STG.E.64 desc[UR4][R2.64], R8 ;  /* 0x0000000802007986 */ /* 0x000fe2000c101b04 */
[----:B------:R-:W-:Y:S05]  /*0260*/  EXIT ;  /* 0x000000000000794d */ /* 0x000fea0003800000 */
.L_x_0:
[----:B------:R-:W-:-:S00]  /*0270*/  BRA `(.L_x_0) ;  /* 0xfffffffc00fc7947 */ /* 0x000fc0000383ffff */
[----:B------:R-:W-:-:S00]  /*0280*/  NOP ;  /* 0x0000000000007918 */ /* 0x000fc00000000000 */
[----:B------:R-:W-:-:S00]  /*0290*/  NOP ;  /* 0x0000000000007918 */ /* 0x000fc00000000000 */
[----:B------:R-:W-:-:S00]  /*02a0*/  NOP ;  /* 0x0000000000007918 */ /* 0x000fc00000000000 */
[----:B------:R-:W-:-:S00]  /*02b0*/  NOP ;  /* 0x0000000000007918 */ /* 0x000fc00000000000 */
[----:B------:R-:W-:-:S00]  /*02c0*/  NOP ;  /* 0x0000000000007918 */ /* 0x000fc00000000000 */
[----:B------:R-:W-:-:S00]  /*02d0*/  NOP ;  /* 0x0000000000007918 */ /* 0x000fc00000000000 */
[----:B------:R-:W-:-:S00]  /*02e0*/  NOP ;  /* 0x0000000000007918 */ /* 0x000fc00000000000 */
[----:B------:R-:W-:-:S00]  /*02f0*/  NOP ;  /* 0x0000000000007918 */ /* 0x000fc00000000000 */
.L_x_1:


//--------------------- .nv.constant0.triton_poi_fused_add_convolution_relu_15 --------------------------
	.section	.nv.constant0.triton_poi_fused_add_convolution_relu_15,"a",@progbits
	.sectionflags	@""
	.align	4
.nv.constant0.triton_poi_fused_add_convolution_relu_15:
	.zero		556
